//
// Generated by NVIDIA NVVM Compiler
//
// Compiler Build ID: CL-36424714
// Cuda compilation tools, release 13.0, V13.0.88
// Based on NVVM 20.0.0
//

.version 9.0
.target sm_100
.address_size 64

	// .globl	_Z9plotLinesPhiiPihhh

.visible .entry _Z9plotLinesPhiiPihhh(
	.param .u64 .ptr .align 1 _Z9plotLinesPhiiPihhh_param_0,
	.param .u32 _Z9plotLinesPhiiPihhh_param_1,
	.param .u32 _Z9plotLinesPhiiPihhh_param_2,
	.param .u64 .ptr .align 1 _Z9plotLinesPhiiPihhh_param_3,
	.param .u8 _Z9plotLinesPhiiPihhh_param_4,
	.param .u8 _Z9plotLinesPhiiPihhh_param_5,
	.param .u8 _Z9plotLinesPhiiPihhh_param_6
)
{
	.reg .pred 	%p<5>;
	.reg .b16 	%rs<5>;
	.reg .b32 	%r<32>;
	.reg .b64 	%rd<13>;

	ld.param.u64 	%rd1, [_Z9plotLinesPhiiPihhh_param_0];
	ld.param.u32 	%r5, [_Z9plotLinesPhiiPihhh_param_1];
	ld.param.u32 	%r6, [_Z9plotLinesPhiiPihhh_param_2];
	ld.param.u64 	%rd2, [_Z9plotLinesPhiiPihhh_param_3];
	ld.param.u8 	%rs1, [_Z9plotLinesPhiiPihhh_param_4];
	ld.param.u8 	%rs2, [_Z9plotLinesPhiiPihhh_param_5];
	ld.param.u8 	%rs3, [_Z9plotLinesPhiiPihhh_param_6];
	mov.u32 	%r8, %ntid.x;
	mov.u32 	%r9, %ctaid.x;
	mov.u32 	%r10, %tid.x;
	mad.lo.s32 	%r1, %r8, %r9, %r10;
	mov.u32 	%r11, %ntid.y;
	mov.u32 	%r12, %ctaid.y;
	mov.u32 	%r13, %tid.y;
	mad.lo.s32 	%r14, %r11, %r12, %r13;
	mul.lo.s32 	%r3, %r5, %r14;
	mul.lo.s32 	%r4, %r6, %r5;
	setp.ge.s32 	%p1, %r1, %r5;
	setp.ge.s32 	%p2, %r14, %r6;
	or.pred  	%p3, %p1, %p2;
	@%p3 bra 	$L__BB0_3;
	cvta.to.global.u64 	%rd3, %rd2;
	ld.global.u32 	%r15, [%rd3];
	ld.global.u32 	%r16, [%rd3+4];
	ld.global.u32 	%r17, [%rd3+8];
	ld.global.u32 	%r18, [%rd3+12];
	sub.s32 	%r19, %r16, %r18;
	sub.s32 	%r20, %r17, %r15;
	sub.s32 	%r21, %r15, %r17;
	mul.lo.s32 	%r22, %r21, %r16;
	sub.s32 	%r23, %r18, %r16;
	mad.lo.s32 	%r24, %r20, %r14, %r22;
	mad.lo.s32 	%r25, %r19, %r1, %r24;
	mad.lo.s32 	%r26, %r23, %r15, %r25;
	add.s32 	%r27, %r26, 9;
	setp.gt.u32 	%p4, %r27, 508;
	@%p4 bra 	$L__BB0_3;
	cvta.to.global.u64 	%rd4, %rd1;
	add.s32 	%r28, %r3, %r1;
	shl.b32 	%r29, %r4, 1;
	add.s32 	%r30, %r29, %r28;
	cvt.s64.s32 	%rd5, %r30;
	add.s64 	%rd6, %rd4, %rd5;
	st.global.u8 	[%rd6], %rs1;
	sub.s32 	%r31, %r30, %r4;
	cvt.s64.s32 	%rd7, %r31;
	add.s64 	%rd8, %rd4, %rd7;
	st.global.u8 	[%rd8], %rs2;
	cvt.s64.s32 	%rd9, %r28;
	add.s64 	%rd10, %rd4, %rd9;
	st.global.u8 	[%rd10], %rs3;
	cvt.s64.s32 	%rd11, %r4;
	add.s64 	%rd12, %rd6, %rd11;
	mov.b16 	%rs4, 255;
	st.global.u8 	[%rd12], %rs4;
$L__BB0_3:
	ret;

}


// ===== COMPILED SASS (sm_100) =====

	.target	sm_100

	.elftype	@"ET_EXEC"


//--------------------- .note.nv.tkinfo           --------------------------
	.section	.note.nv.tkinfo,"",@"SHT_NOTE"
	.sectionflags	@"SHF_NOTE_NV_TKINFO"
	.tkinfo
        /*0018*/ 	.word	0x00000002
        /*0030*/ 	.string	""
        /*0030*/ 	.string	"ptxas"
        /*0030*/ 	.string	"Cuda compilation tools, release 13.0, V13.0.88"
        /*0030*/ 	.string	"Build cuda_13.0.r13.0/compiler.36424714_0"
        /*0030*/ 	.string	"-arch sm_100 -m 64 "



//--------------------- .note.nv.cuinfo           --------------------------
	.section	.note.nv.cuinfo,"",@"SHT_NOTE"
	.sectionflags	@"SHF_NOTE_NV_CUINFO"
        /*0018*/ 	.short	0x0002
        /*001a*/ 	.short	0x0064
        /*001c*/ 	.short	0x0082
	.zero		2


//--------------------- .nv.info                  --------------------------
	.section	.nv.info,"",@"SHT_CUDA_INFO"
	.align	4


	//----- nvinfo : EIATTR_REGCOUNT
	.align		4
        /*0000*/ 	.byte	0x04, 0x2f
        /*0002*/ 	.short	(.L_1 - .L_0)
	.align		4
.L_0:
        /*0004*/ 	.word	index@(_Z9plotLinesPhiiPihhh)
        /*0008*/ 	.word	0x00000012


	//----- nvinfo : EIATTR_FRAME_SIZE
	.align		4
.L_1:
        /*000c*/ 	.byte	0x04, 0x11
        /*000e*/ 	.short	(.L_3 - .L_2)
	.align		4
.L_2:
        /*0010*/ 	.word	index@(_Z9plotLinesPhiiPihhh)
        /*0014*/ 	.word	0x00000000


	//----- nvinfo : EIATTR_MIN_STACK_SIZE
	.align		4
.L_3:
        /*0018*/ 	.byte	0x04, 0x12
        /*001a*/ 	.short	(.L_5 - .L_4)
	.align		4
.L_4:
        /*001c*/ 	.word	index@(_Z9plotLinesPhiiPihhh)
        /*0020*/ 	.word	0x00000000
.L_5:


//--------------------- .nv.compat                --------------------------
	.section	.nv.compat,"",@"SHT_CUDA_COMPAT_INFO"
	.align	4
        /*0000*/ 	.byte	0x02, 0x09, 0x00, 0x00, 0x02, 0x02, 0x01, 0x00, 0x02, 0x05, 0x05, 0x00, 0x03, 0x07, 0x01, 0x01
        /*0010*/ 	.byte	0x02, 0x03, 0x00, 0x00, 0x02, 0x06, 0x01, 0x00, 0x04, 0x0b, 0x08, 0x00, 0x09, 0x00, 0x00, 0x00
        /*0020*/ 	.byte	0x00, 0x00, 0x00, 0x00


//--------------------- .nv.info._Z9plotLinesPhiiPihhh --------------------------
	.section	.nv.info._Z9plotLinesPhiiPihhh,"",@"SHT_CUDA_INFO"
	.sectionflags	@""
	.align	4


	//----- nvinfo : EIATTR_CUDA_API_VERSION
	.align		4
        /*0000*/ 	.byte	0x04, 0x37
        /*0002*/ 	.short	(.L_7 - .L_6)
.L_6:
        /*0004*/ 	.word	0x00000082


	//----- nvinfo : EIATTR_KPARAM_INFO
	.align		4
.L_7:
        /*0008*/ 	.byte	0x04, 0x17
        /*000a*/ 	.short	(.L_9 - .L_8)
.L_8:
        /*000c*/ 	.word	0x00000000
        /*0010*/ 	.short	0x0006
        /*0012*/ 	.short	0x001a
        /*0014*/ 	.byte	0x00, 0xf0, 0x05, 0x00


	//----- nvinfo : EIATTR_KPARAM_INFO
	.align		4
.L_9:
        /*0018*/ 	.byte	0x04, 0x17
        /*001a*/ 	.short	(.L_11 - .L_10)
.L_10:
        /*001c*/ 	.word	0x00000000
        /*0020*/ 	.short	0x0005
        /*0022*/ 	.short	0x0019
        /*0024*/ 	.byte	0x00, 0xf0, 0x05, 0x00


	//----- nvinfo : EIATTR_KPARAM_INFO
	.align		4
.L_11:
        /*0028*/ 	.byte	0x04, 0x17
        /*002a*/ 	.short	(.L_13 - .L_12)
.L_12:
        /*002c*/ 	.word	0x00000000
        /*0030*/ 	.short	0x0004
        /*0032*/ 	.short	0x0018
        /*0034*/ 	.byte	0x00, 0xf0, 0x05, 0x00


	//----- nvinfo : EIATTR_KPARAM_INFO
	.align		4
.L_13:
        /*0038*/ 	.byte	0x04, 0x17
        /*003a*/ 	.short	(.L_15 - .L_14)
.L_14:
        /*003c*/ 	.word	0x00000000
        /*0040*/ 	.short	0x0003
        /*0042*/ 	.short	0x0010
        /*0044*/ 	.byte	0x00, 0xf5, 0x21, 0x00


	//----- nvinfo : EIATTR_KPARAM_INFO
	.align		4
.L_15:
        /*0048*/ 	.byte	0x04, 0x17
        /*004a*/ 	.short	(.L_17 - .L_16)
.L_16:
        /*004c*/ 	.word	0x00000000
        /*0050*/ 	.short	0x0002
        /*0052*/ 	.short	0x000c
        /*0054*/ 	.byte	0x00, 0xf0, 0x11, 0x00


	//----- nvinfo : EIATTR_KPARAM_INFO
	.align		4
.L_17:
        /*0058*/ 	.byte	0x04, 0x17
        /*005a*/ 	.short	(.L_19 - .L_18)
.L_18:
        /*005c*/ 	.word	0x00000000
        /*0060*/ 	.short	0x0001
        /*0062*/ 	.short	0x0008
        /*0064*/ 	.byte	0x00, 0xf0, 0x11, 0x00


	//----- nvinfo : EIATTR_KPARAM_INFO
	.align		4
.L_19:
        /*0068*/ 	.byte	0x04, 0x17
        /*006a*/ 	.short	(.L_21 - .L_20)
.L_20:
        /*006c*/ 	.word	0x00000000
        /*0070*/ 	.short	0x0000
        /*0072*/ 	.short	0x0000
        /*0074*/ 	.byte	0x00, 0xf5, 0x21, 0x00


	//----- nvinfo : EIATTR_SPARSE_MMA_MASK
	.align		4
.L_21:
        /*0078*/ 	.byte	0x03, 0x50
        /*007a*/ 	.short	0x0000


	//----- nvinfo : EIATTR_MAXREG_COUNT
	.align		4
        /*007c*/ 	.byte	0x03, 0x1b
        /*007e*/ 	.short	0x00ff


	//----- nvinfo : EIATTR_MERCURY_ISA_VERSION
	.align		4
        /*0080*/ 	.byte	0x03, 0x5f
        /*0082*/ 	.short	0x0101


	//----- nvinfo : EIATTR_VRC_CTA_INIT_COUNT
	.align		4
        /*0084*/ 	.byte	0x02, 0x4a
	.zero		1
	.zero		1


	//----- nvinfo : EIATTR_EXIT_INSTR_OFFSETS
	.align		4
        /*0088*/ 	.byte	0x04, 0x1c
        /*008a*/ 	.short	(.L_23 - .L_22)


	//   ....[0]....
.L_22:
        /*008c*/ 	.word	0x000000c0


	//   ....[1]....
        /*0090*/ 	.word	0x000001c0


	//   ....[2]....
        /*0094*/ 	.word	0x00000320


	//----- nvinfo : EIATTR_CBANK_PARAM_SIZE
	.align		4
.L_23:
        /*0098*/ 	.byte	0x03, 0x19
        /*009a*/ 	.short	0x001b


	//----- nvinfo : EIATTR_PARAM_CBANK
	.align		4
        /*009c*/ 	.byte	0x04, 0x0a
        /*009e*/ 	.short	(.L_25 - .L_24)
	.align		4
.L_24:
        /*00a0*/ 	.word	index@(.nv.constant0._Z9plotLinesPhiiPihhh)
        /*00a4*/ 	.short	0x0380
        /*00a6*/ 	.short	0x001b


	//----- nvinfo : EIATTR_SW_WAR
	.align		4
.L_25:
        /*00a8*/ 	.byte	0x04, 0x36
        /*00aa*/ 	.short	(.L_27 - .L_26)
.L_26:
        /*00ac*/ 	.word	0x00000008
.L_27:


//--------------------- .nv.callgraph             --------------------------
	.section	.nv.callgraph,"",@"SHT_CUDA_CALLGRAPH"
	.align	4
	.sectionentsize	8
	.align		4
        /*0000*/ 	.word	0x00000000
	.align		4
        /*0004*/ 	.word	0xffffffff
	.align		4
        /*0008*/ 	.word	0x00000000
	.align		4
        /*000c*/ 	.word	0xfffffffe
	.align		4
        /*0010*/ 	.word	0x00000000
	.align		4
        /*0014*/ 	.word	0xfffffffd
	.align		4
        /*0018*/ 	.word	0x00000000
	.align		4
        /*001c*/ 	.word	0xfffffffc


//--------------------- .text._Z9plotLinesPhiiPihhh --------------------------
	.section	.text._Z9plotLinesPhiiPihhh,"ax",@progbits
	.align	128
        .global         _Z9plotLinesPhiiPihhh
        .type           _Z9plotLinesPhiiPihhh,@function
        .size           _Z9plotLinesPhiiPihhh,(.L_x_1 - _Z9plotLinesPhiiPihhh)
        .other          _Z9plotLinesPhiiPihhh,@"STO_CUDA_ENTRY STV_DEFAULT"
_Z9plotLinesPhiiPihhh:
.text._Z9plotLinesPhiiPihhh:
[----:B------:R-:W-:Y:S01]  /*0000*/  LDC R1, c[0x0][0x37c] ;  /* 0x0000df00ff017b82 */ /* 0x000fe20000000800 */
[----:B------:R-:W0:Y:S01]  /*0010*/  S2R R0, SR_CTAID.Y ;  /* 0x0000000000007919 */ /* 0x000e220000002600 */
[----:B------:R-:W1:Y:S06]  /*0020*/  LDCU UR4, c[0x0][0x360] ;  /* 0x00006c00ff0477ac */ /* 0x000e6c0008000800 */
[----:B------:R-:W2:Y:S01]  /*0030*/  LDC.64 R2, c[0x0][0x388] ;  /* 0x0000e200ff027b82 */ /* 0x000ea20000000a00 */
[----:B------:R-:W0:Y:S01]  /*0040*/  S2R R5, SR_TID.Y ;  /* 0x0000000000057919 */ /* 0x000e220000002200 */
[----:B------:R-:W0:Y:S01]  /*0050*/  LDCU UR5, c[0x0][0x364] ;  /* 0x00006c80ff0577ac */ /* 0x000e220008000800 */
[----:B------:R-:W1:Y:S01]  /*0060*/  S2R R7, SR_CTAID.X ;  /* 0x0000000000077919 */ /* 0x000e620000002500 */
[----:B------:R-:W1:Y:S01]  /*0070*/  S2R R4, SR_TID.X ;  /* 0x0000000000047919 */ /* 0x000e620000002100 */
[----:B0-----:R-:W-:-:S05]  /*0080*/  IMAD R0, R0, UR5, R5 ;  /* 0x0000000500007c24 */ /* 0x001fca000f8e0205 */
[----:B--2---:R-:W-:Y:S01]  /*0090*/  ISETP.GE.AND P0, PT, R0, R3, PT ;  /* 0x000000030000720c */ /* 0x004fe20003f06270 */
[----:B-1----:R-:W-:-:S05]  /*00a0*/  IMAD R7, R7, UR4, R4 ;  /* 0x0000000407077c24 */ /* 0x002fca000f8e0204 */
[----:B------:R-:W-:-:S13]  /*00b0*/  ISETP.GE.OR P0, PT, R7, R2, P0 ;  /* 0x000000020700720c */ /* 0x000fda0000706670 */
[----:B------:R-:W-:Y:S05]  /*00c0*/  @P0 EXIT ;  /* 0x000000000000094d */ /* 0x000fea0003800000 */
[----:B------:R-:W0:Y:S01]  /*00d0*/  LDC.64 R4, c[0x0][0x390] ;  /* 0x0000e400ff047b82 */ /* 0x000e220000000a00 */
[----:B------:R-:W0:Y:S02]  /*00e0*/  LDCU.64 UR4, c[0x0][0x358] ;  /* 0x00006b00ff0477ac */ /* 0x000e240008000a00 */
[----:B0-----:R-:W2:Y:S04]  /*00f0*/  LDG.E R6, desc[UR4][R4.64] ;  /* 0x0000000404067981 */ /* 0x001ea8000c1e1900 */
[----:B------:R-:W2:Y:S04]  /*0100*/  LDG.E R9, desc[UR4][R4.64+0x8] ;  /* 0x0000080404097981 */ /* 0x000ea8000c1e1900 */
[----:B------:R-:W3:Y:S04]  /*0110*/  LDG.E R8, desc[UR4][R4.64+0x4] ;  /* 0x0000040404087981 */ /* 0x000ee8000c1e1900 */
[----:B------:R-:W4:Y:S01]  /*0120*/  LDG.E R11, desc[UR4][R4.64+0xc] ;  /* 0x00000c04040b7981 */ /* 0x000f22000c1e1900 */
[----:B--2---:R-:W-:-:S02]  /*0130*/  IMAD.IADD R13, R6, 0x1, -R9 ;  /* 0x00000001060d7824 */ /* 0x004fc400078e0a09 */
[----:B------:R-:W-:Y:S02]  /*0140*/  IMAD.IADD R9, R9, 0x1, -R6 ;  /* 0x0000000109097824 */ /* 0x000fe400078e0a06 */
[C---:B---3--:R-:W-:Y:S01]  /*0150*/  IMAD R13, R8.reuse, R13, 0x9 ;  /* 0x00000009080d7424 */ /* 0x048fe200078e020d */
[----:B----4-:R-:W-:-:S03]  /*0160*/  IADD3 R10, PT, PT, R8, -R11, RZ ;  /* 0x8000000b080a7210 */ /* 0x010fc60007ffe0ff */
[----:B------:R-:W-:Y:S02]  /*0170*/  IMAD R9, R0, R9, R13 ;  /* 0x0000000900097224 */ /* 0x000fe400078e020d */
[----:B------:R-:W-:Y:S02]  /*0180*/  IMAD.IADD R11, R11, 0x1, -R8 ;  /* 0x000000010b0b7824 */ /* 0x000fe400078e0a08 */
[----:B------:R-:W-:-:S04]  /*0190*/  IMAD R9, R7, R10, R9 ;  /* 0x0000000a07097224 */ /* 0x000fc800078e0209 */
[----:B------:R-:W-:-:S05]  /*01a0*/  IMAD R9, R6, R11, R9 ;  /* 0x0000000b06097224 */ /* 0x000fca00078e0209 */
[----:B------:R-:W-:-:S13]  /*01b0*/  ISETP.GT.U32.AND P0, PT, R9, 0x1fc, PT ;  /* 0x000001fc0900780c */ /* 0x000fda0003f04070 */
[----:B------:R-:W-:Y:S05]  /*01c0*/  @P0 EXIT ;  /* 0x000000000000094d */ /* 0x000fea0003800000 */
[----:B------:R-:W0:Y:S01]  /*01d0*/  LDCU.64 UR6, c[0x0][0x380] ;  /* 0x00007000ff0677ac */ /* 0x000e220008000a00 */
[----:B------:R-:W1:Y:S01]  /*01e0*/  LDC.U8 R11, c[0x0][0x398] ;  /* 0x0000e600ff0b7b82 */ /* 0x000e620000000000 */
[-C--:B------:R-:W-:Y:S02]  /*01f0*/  IMAD R0, R0, R2.reuse, R7 ;  /* 0x0000000200007224 */ /* 0x080fe400078e0207 */
[----:B------:R-:W-:-:S05]  /*0200*/  IMAD R9, R3, R2, RZ ;  /* 0x0000000203097224 */ /* 0x000fca00078e02ff */
[----:B------:R-:W2:Y:S01]  /*0210*/  LDC.U8 R13, c[0x0][0x399] ;  /* 0x0000e640ff0d7b82 */ /* 0x000ea20000000000 */
[----:B------:R-:W-:-:S05]  /*0220*/  LEA R3, R9, R0, 0x1 ;  /* 0x0000000009037211 */ /* 0x000fca00078e08ff */
[C---:B------:R-:W-:Y:S02]  /*0230*/  IMAD.IADD R5, R3.reuse, 0x1, -R9 ;  /* 0x0000000103057824 */ /* 0x040fe400078e0a09 */
[----:B------:R-:W3:Y:S01]  /*0240*/  LDC.U8 R15, c[0x0][0x39a] ;  /* 0x0000e680ff0f7b82 */ /* 0x000ee20000000000 */
[----:B0-----:R-:W-:Y:S02]  /*0250*/  IADD3 R2, P2, PT, R3, UR6, RZ ;  /* 0x0000000603027c10 */ /* 0x001fe4000ff5e0ff */
[----:B------:R-:W-:Y:S02]  /*0260*/  IADD3 R6, P1, PT, R0, UR6, RZ ;  /* 0x0000000600067c10 */ /* 0x000fe4000ff3e0ff */
[----:B------:R-:W-:Y:S02]  /*0270*/  IADD3 R4, P0, PT, R5, UR6, RZ ;  /* 0x0000000605047c10 */ /* 0x000fe4000ff1e0ff */
[----:B------:R-:W-:Y:S02]  /*0280*/  LEA.HI.X.SX32 R3, R3, UR7, 0x1, P2 ;  /* 0x0000000703037c11 */ /* 0x000fe400090f0eff */
[----:B------:R-:W-:-:S02]  /*0290*/  IADD3 R8, P2, PT, R9, R2, RZ ;  /* 0x0000000209087210 */ /* 0x000fc40007f5e0ff */
[----:B------:R-:W-:Y:S01]  /*02a0*/  LEA.HI.X.SX32 R7, R0, UR7, 0x1, P1 ;  /* 0x0000000700077c11 */ /* 0x000fe200088f0eff */
[----:B------:R-:W-:Y:S01]  /*02b0*/  HFMA2 R0, -RZ, RZ, 0, 1.5199184417724609375e-05 ;  /* 0x000000ffff007431 */ /* 0x000fe200000001ff */
[----:B------:R-:W-:Y:S01]  /*02c0*/  LEA.HI.X.SX32 R5, R5, UR7, 0x1, P0 ;  /* 0x0000000705057c11 */ /* 0x000fe200080f0eff */
[----:B-1----:R-:W-:Y:S01]  /*02d0*/  STG.E.U8 desc[UR4][R2.64], R11 ;  /* 0x0000000b02007986 */ /* 0x002fe2000c101104 */
[----:B------:R-:W-:-:S03]  /*02e0*/  LEA.HI.X.SX32 R9, R9, R3, 0x1, P2 ;  /* 0x0000000309097211 */ /* 0x000fc600010f0eff */
[----:B--2---:R-:W-:Y:S04]  /*02f0*/  STG.E.U8 desc[UR4][R4.64], R13 ;  /* 0x0000000d04007986 */ /* 0x004fe8000c101104 */
[----:B---3--:R-:W-:Y:S04]  /*0300*/  STG.E.U8 desc[UR4][R6.64], R15 ;  /* 0x0000000f06007986 */ /* 0x008fe8000c101104 */
[----:B------:R-:W-:Y:S01]  /*0310*/  STG.E.U8 desc[UR4][R8.64], R0 ;  /* 0x0000000008007986 */ /* 0x000fe2000c101104 */
[----:B------:R-:W-:Y:S05]  /*0320*/  EXIT ;  /* 0x000000000000794d */ /* 0x000fea0003800000 */
.L_x_0:
[----:B------:R-:W-:-:S00]  /*0330*/  BRA `(.L_x_0) ;  /* 0xfffffffc00fc7947 */ /* 0x000fc0000383ffff */
[----:B------:R-:W-:-:S00]  /*0340*/  NOP ;  /* 0x0000000000007918 */ /* 0x000fc00000000000 */
        /* <DEDUP_REMOVED lines=11> */
.L_x_1:


//--------------------- .nv.shared.reserved.0     --------------------------
	.section	.nv.shared.reserved.0,"aw",@nobits
	.weak		__nv_reservedSMEM_offset_0_alias
	.size		__nv_reservedSMEM_offset_0_alias, 0, 64
	.other		__nv_reservedSMEM_offset_0_alias,@"STO_CUDA_RESERVED_SHARED STV_DEFAULT"
__nv_reservedSMEM_offset_0_alias:
	.zero		0
	.zero		64


//--------------------- .nv.constant0._Z9plotLinesPhiiPihhh --------------------------
	.section	.nv.constant0._Z9plotLinesPhiiPihhh,"a",@progbits
	.sectionflags	@""
	.align	4
.nv.constant0._Z9plotLinesPhiiPihhh:
	.zero		923


//--------------------- SYMBOLS --------------------------

	.type		.nv.reservedSmem.offset0,@object
	.size		.nv.reservedSmem.offset0,0x4
